//
// Generated by NVIDIA NVVM Compiler
//
// Compiler Build ID: CL-36424714
// Cuda compilation tools, release 13.0, V13.0.88
// Based on NVVM 20.0.0
//

.version 9.0
.target sm_100
.address_size 64

	// .globl	_Z5gTestPf

.visible .entry _Z5gTestPf(
	.param .u64 .ptr .align 1 _Z5gTestPf_param_0
)
{
	.reg .b32 	%r<5>;
	.reg .b32 	%f<2>;
	.reg .b64 	%rd<5>;

	ld.param.u64 	%rd1, [_Z5gTestPf_param_0];
	cvta.to.global.u64 	%rd2, %rd1;
	mov.u32 	%r1, %tid.x;
	mov.u32 	%r2, %ntid.x;
	mov.u32 	%r3, %ctaid.x;
	mad.lo.s32 	%r4, %r2, %r3, %r1;
	cvt.rn.f32.u32 	%f1, %r4;
	mul.wide.u32 	%rd3, %r4, 4;
	add.s64 	%rd4, %rd2, %rd3;
	st.global.f32 	[%rd4], %f1;
	ret;

}


// ===== COMPILED SASS (sm_100) =====

	.target	sm_100

	.elftype	@"ET_EXEC"


//--------------------- .note.nv.tkinfo           --------------------------
	.section	.note.nv.tkinfo,"",@"SHT_NOTE"
	.sectionflags	@"SHF_NOTE_NV_TKINFO"
	.tkinfo
        /*0018*/ 	.word	0x00000002
        /*0030*/ 	.string	""
        /*0030*/ 	.string	"ptxas"
        /*0030*/ 	.string	"Cuda compilation tools, release 13.0, V13.0.88"
        /*0030*/ 	.string	"Build cuda_13.0.r13.0/compiler.36424714_0"
        /*0030*/ 	.string	"-arch sm_100 -m 64 "



//--------------------- .note.nv.cuinfo           --------------------------
	.section	.note.nv.cuinfo,"",@"SHT_NOTE"
	.sectionflags	@"SHF_NOTE_NV_CUINFO"
        /*0018*/ 	.short	0x0002
        /*001a*/ 	.short	0x0064
        /*001c*/ 	.short	0x0082
	.zero		2


//--------------------- .nv.info                  --------------------------
	.section	.nv.info,"",@"SHT_CUDA_INFO"
	.align	4


	//----- nvinfo : EIATTR_REGCOUNT
	.align		4
        /*0000*/ 	.byte	0x04, 0x2f
        /*0002*/ 	.short	(.L_1 - .L_0)
	.align		4
.L_0:
        /*0004*/ 	.word	index@(_Z5gTestPf)
        /*0008*/ 	.word	0x00000008


	//----- nvinfo : EIATTR_FRAME_SIZE
	.align		4
.L_1:
        /*000c*/ 	.byte	0x04, 0x11
        /*000e*/ 	.short	(.L_3 - .L_2)
	.align		4
.L_2:
        /*0010*/ 	.word	index@(_Z5gTestPf)
        /*0014*/ 	.word	0x00000000


	//----- nvinfo : EIATTR_MIN_STACK_SIZE
	.align		4
.L_3:
        /*0018*/ 	.byte	0x04, 0x12
        /*001a*/ 	.short	(.L_5 - .L_4)
	.align		4
.L_4:
        /*001c*/ 	.word	index@(_Z5gTestPf)
        /*0020*/ 	.word	0x00000000
.L_5:


//--------------------- .nv.compat                --------------------------
	.section	.nv.compat,"",@"SHT_CUDA_COMPAT_INFO"
	.align	4
        /*0000*/ 	.byte	0x02, 0x09, 0x00, 0x00, 0x02, 0x02, 0x01, 0x00, 0x02, 0x05, 0x05, 0x00, 0x03, 0x07, 0x01, 0x01
        /*0010*/ 	.byte	0x02, 0x03, 0x00, 0x00, 0x02, 0x06, 0x01, 0x00, 0x04, 0x0b, 0x08, 0x00, 0x09, 0x00, 0x00, 0x00
        /*0020*/ 	.byte	0x00, 0x00, 0x00, 0x00


//--------------------- .nv.info._Z5gTestPf       --------------------------
	.section	.nv.info._Z5gTestPf,"",@"SHT_CUDA_INFO"
	.sectionflags	@""
	.align	4


	//----- nvinfo : EIATTR_CUDA_API_VERSION
	.align		4
        /*0000*/ 	.byte	0x04, 0x37
        /*0002*/ 	.short	(.L_7 - .L_6)
.L_6:
        /*0004*/ 	.word	0x00000082


	//----- nvinfo : EIATTR_KPARAM_INFO
	.align		4
.L_7:
        /*0008*/ 	.byte	0x04, 0x17
        /*000a*/ 	.short	(.L_9 - .L_8)
.L_8:
        /*000c*/ 	.word	0x00000000
        /*0010*/ 	.short	0x0000
        /*0012*/ 	.short	0x0000
        /*0014*/ 	.byte	0x00, 0xf5, 0x21, 0x00


	//----- nvinfo : EIATTR_SPARSE_MMA_MASK
	.align		4
.L_9:
        /*0018*/ 	.byte	0x03, 0x50
        /*001a*/ 	.short	0x0000


	//----- nvinfo : EIATTR_MAXREG_COUNT
	.align		4
        /*001c*/ 	.byte	0x03, 0x1b
        /*001e*/ 	.short	0x00ff


	//----- nvinfo : EIATTR_MERCURY_ISA_VERSION
	.align		4
        /*0020*/ 	.byte	0x03, 0x5f
        /*0022*/ 	.short	0x0101


	//----- nvinfo : EIATTR_VRC_CTA_INIT_COUNT
	.align		4
        /*0024*/ 	.byte	0x02, 0x4a
	.zero		1
	.zero		1


	//----- nvinfo : EIATTR_EXIT_INSTR_OFFSETS
	.align		4
        /*0028*/ 	.byte	0x04, 0x1c
        /*002a*/ 	.short	(.L_11 - .L_10)


	//   ....[0]....
.L_10:
        /*002c*/ 	.word	0x000000a0


	//----- nvinfo : EIATTR_CBANK_PARAM_SIZE
	.align		4
.L_11:
        /*0030*/ 	.byte	0x03, 0x19
        /*0032*/ 	.short	0x0008


	//----- nvinfo : EIATTR_PARAM_CBANK
	.align		4
        /*0034*/ 	.byte	0x04, 0x0a
        /*0036*/ 	.short	(.L_13 - .L_12)
	.align		4
.L_12:
        /*0038*/ 	.word	index@(.nv.constant0._Z5gTestPf)
        /*003c*/ 	.short	0x0380
        /*003e*/ 	.short	0x0008


	//----- nvinfo : EIATTR_SW_WAR
	.align		4
.L_13:
        /*0040*/ 	.byte	0x04, 0x36
        /*0042*/ 	.short	(.L_15 - .L_14)
.L_14:
        /*0044*/ 	.word	0x00000008
.L_15:


//--------------------- .nv.callgraph             --------------------------
	.section	.nv.callgraph,"",@"SHT_CUDA_CALLGRAPH"
	.align	4
	.sectionentsize	8
	.align		4
        /*0000*/ 	.word	0x00000000
	.align		4
        /*0004*/ 	.word	0xffffffff
	.align		4
        /*0008*/ 	.word	0x00000000
	.align		4
        /*000c*/ 	.word	0xfffffffe
	.align		4
        /*0010*/ 	.word	0x00000000
	.align		4
        /*0014*/ 	.word	0xfffffffd
	.align		4
        /*0018*/ 	.word	0x00000000
	.align		4
        /*001c*/ 	.word	0xfffffffc


//--------------------- .text._Z5gTestPf          --------------------------
	.section	.text._Z5gTestPf,"ax",@progbits
	.align	128
        .global         _Z5gTestPf
        .type           _Z5gTestPf,@function
        .size           _Z5gTestPf,(.L_x_1 - _Z5gTestPf)
        .other          _Z5gTestPf,@"STO_CUDA_ENTRY STV_DEFAULT"
_Z5gTestPf:
.text._Z5gTestPf:
[----:B------:R-:W-:Y:S01]  /*0000*/  LDC R1, c[0x0][0x37c] ;  /* 0x0000df00ff017b82 */ /* 0x000fe20000000800 */
[----:B------:R-:W0:Y:S07]  /*0010*/  S2R R5, SR_TID.X ;  /* 0x0000000000057919 */ /* 0x000e2e0000002100 */
[----:B------:R-:W1:Y:S01]  /*0020*/  LDC.64 R2, c[0x0][0x380] ;  /* 0x0000e000ff027b82 */ /* 0x000e620000000a00 */
[----:B------:R-:W0:Y:S01]  /*0030*/  LDCU UR6, c[0x0][0x360] ;  /* 0x00006c00ff0677ac */ /* 0x000e220008000800 */
[----:B------:R-:W0:Y:S01]  /*0040*/  S2R R0, SR_CTAID.X ;  /* 0x0000000000007919 */ /* 0x000e220000002500 */
[----:B------:R-:W2:Y:S01]  /*0050*/  LDCU.64 UR4, c[0x0][0x358] ;  /* 0x00006b00ff0477ac */ /* 0x000ea20008000a00 */
[----:B0-----:R-:W-:-:S04]  /*0060*/  IMAD R5, R0, UR6, R5 ;  /* 0x0000000600057c24 */ /* 0x001fc8000f8e0205 */
[----:B-1----:R-:W-:Y:S01]  /*0070*/  IMAD.WIDE.U32 R2, R5, 0x4, R2 ;  /* 0x0000000405027825 */ /* 0x002fe200078e0002 */
[----:B------:R-:W-:-:S05]  /*0080*/  I2FP.F32.U32 R5, R5 ;  /* 0x0000000500057245 */ /* 0x000fca0000201000 */
[----:B--2---:R-:W-:Y:S01]  /*0090*/  STG.E desc[UR4][R2.64], R5 ;  /* 0x0000000502007986 */ /* 0x004fe2000c101904 */
[----:B------:R-:W-:Y:S05]  /*00a0*/  EXIT ;  /* 0x000000000000794d */ /* 0x000fea0003800000 */
.L_x_0:
[----:B------:R-:W-:-:S00]  /*00b0*/  BRA `(.L_x_0) ;  /* 0xfffffffc00fc7947 */ /* 0x000fc0000383ffff */
[----:B------:R-:W-:-:S00]  /*00c0*/  NOP ;  /* 0x0000000000007918 */ /* 0x000fc00000000000 */
        /* <DEDUP_REMOVED lines=11> */
.L_x_1:


//--------------------- .nv.shared.reserved.0     --------------------------
	.section	.nv.shared.reserved.0,"aw",@nobits
	.weak		__nv_reservedSMEM_offset_0_alias
	.size		__nv_reservedSMEM_offset_0_alias, 0, 64
	.other		__nv_reservedSMEM_offset_0_alias,@"STO_CUDA_RESERVED_SHARED STV_DEFAULT"
__nv_reservedSMEM_offset_0_alias:
	.zero		0
	.zero		64


//--------------------- .nv.constant0._Z5gTestPf  --------------------------
	.section	.nv.constant0._Z5gTestPf,"a",@progbits
	.sectionflags	@""
	.align	4
.nv.constant0._Z5gTestPf:
	.zero		904


//--------------------- SYMBOLS --------------------------

	.type		.nv.reservedSmem.offset0,@object
	.size		.nv.reservedSmem.offset0,0x4
